	.headerflags	@"EF_CUDA_TEXMODE_UNIFIED EF_CUDA_64BIT_ADDRESS EF_CUDA_ACCELERATORS EF_CUDA_SM90 EF_CUDA_VIRTUAL_SM(EF_CUDA_SM90)"
	.elftype	@"ET_EXEC"


//--------------------- .nv.info                  --------------------------
	.section	.nv.info,"",@"SHT_CUDA_INFO"
	.align	4


	//----- nvinfo : EIATTR_REGCOUNT
	.align		4
        /*0000*/ 	.byte	0x04, 0x2f
        /*0002*/ 	.short	(.L_1 - .L_0)
	.align		4
.L_0:
        /*0004*/ 	.word	index@(triton_poi_fused_convolution_repeat_1)
        /*0008*/ 	.word	0x0000000e


	//----- nvinfo : EIATTR_MIN_STACK_SIZE
	.align		4
.L_1:
        /*000c*/ 	.byte	0x04, 0x12
        /*000e*/ 	.short	(.L_3 - .L_2)
	.align		4
.L_2:
        /*0010*/ 	.word	index@(triton_poi_fused_convolution_repeat_1)
        /*0014*/ 	.word	0x00000000


	//----- nvinfo : EIATTR_FRAME_SIZE
	.align		4
.L_3:
        /*0018*/ 	.byte	0x04, 0x11
        /*001a*/ 	.short	(.L_5 - .L_4)
	.align		4
.L_4:
        /*001c*/ 	.word	index@(triton_poi_fused_convolution_repeat_1)
        /*0020*/ 	.word	0x00000000


	//----- nvinfo : EIATTR_MIN_STACK_SIZE
	.align		4
.L_5:
        /*0024*/ 	.byte	0x04, 0x12
        /*0026*/ 	.short	(.L_7 - .L_6)
	.align		4
.L_6:
        /*0028*/ 	.word	index@(triton_poi_fused_convolution_repeat_1)
        /*002c*/ 	.word	0x00000000
.L_7:


//--------------------- .nv.info.triton_poi_fused_convolution_repeat_1 --------------------------
	.section	.nv.info.triton_poi_fused_convolution_repeat_1,"",@"SHT_CUDA_INFO"
	.sectionflags	@""
	.align	4


	//----- nvinfo : EIATTR_CUDA_API_VERSION
	.align		4
        /*0000*/ 	.byte	0x04, 0x37
        /*0002*/ 	.short	(.L_9 - .L_8)
.L_8:
        /*0004*/ 	.word	0x0000007c


	//----- nvinfo : EIATTR_KPARAM_INFO
	.align		4
.L_9:
        /*0008*/ 	.byte	0x04, 0x17
        /*000a*/ 	.short	(.L_11 - .L_10)
.L_10:
        /*000c*/ 	.word	0x00000000
        /*0010*/ 	.short	0x0003
        /*0012*/ 	.short	0x0014
        /*0014*/ 	.byte	0x00, 0xf0, 0x11, 0x00


	//----- nvinfo : EIATTR_KPARAM_INFO
	.align		4
.L_11:
        /*0018*/ 	.byte	0x04, 0x17
        /*001a*/ 	.short	(.L_13 - .L_12)
.L_12:
        /*001c*/ 	.word	0x00000000
        /*0020*/ 	.short	0x0002
        /*0022*/ 	.short	0x0010
        /*0024*/ 	.byte	0x00, 0xf0, 0x11, 0x00


	//----- nvinfo : EIATTR_KPARAM_INFO
	.align		4
.L_13:
        /*0028*/ 	.byte	0x04, 0x17
        /*002a*/ 	.short	(.L_15 - .L_14)
.L_14:
        /*002c*/ 	.word	0x00000000
        /*0030*/ 	.short	0x0001
        /*0032*/ 	.short	0x0008
        /*0034*/ 	.byte	0x00, 0xf4, 0x21, 0x00


	//----- nvinfo : EIATTR_KPARAM_INFO
	.align		4
.L_15:
        /*0038*/ 	.byte	0x04, 0x17
        /*003a*/ 	.short	(.L_17 - .L_16)
.L_16:
        /*003c*/ 	.word	0x00000000
        /*0040*/ 	.short	0x0000
        /*0042*/ 	.short	0x0000
        /*0044*/ 	.byte	0x00, 0xf4, 0x21, 0x00


	//----- nvinfo : EIATTR_SPARSE_MMA_MASK
	.align		4
.L_17:
        /*0048*/ 	.byte	0x03, 0x50
        /*004a*/ 	.short	0x0000


	//----- nvinfo : EIATTR_MAXREG_COUNT
	.align		4
        /*004c*/ 	.byte	0x03, 0x1b
        /*004e*/ 	.short	0x00ff


	//----- nvinfo : EIATTR_EXIT_INSTR_OFFSETS
	.align		4
        /*0050*/ 	.byte	0x04, 0x1c
        /*0052*/ 	.short	(.L_19 - .L_18)


	//   ....[0]....
.L_18:
        /*0054*/ 	.word	0x000002a0


	//   ....[1]....
        /*0058*/ 	.word	0x00000370


	//----- nvinfo : EIATTR_REQNTID
	.align		4
.L_19:
        /*005c*/ 	.byte	0x04, 0x10
        /*005e*/ 	.short	(.L_21 - .L_20)
.L_20:
        /*0060*/ 	.word	0x00000080
        /*0064*/ 	.word	0x00000001
        /*0068*/ 	.word	0x00000001


	//----- nvinfo : EIATTR_CBANK_PARAM_SIZE
	.align		4
.L_21:
        /*006c*/ 	.byte	0x03, 0x19
        /*006e*/ 	.short	0x0018


	//----- nvinfo : EIATTR_PARAM_CBANK
	.align		4
        /*0070*/ 	.byte	0x04, 0x0a
        /*0072*/ 	.short	(.L_23 - .L_22)
	.align		4
.L_22:
        /*0074*/ 	.word	index@(.nv.constant0.triton_poi_fused_convolution_repeat_1)
        /*0078*/ 	.short	0x0210
        /*007a*/ 	.short	0x0018


	//----- nvinfo : EIATTR_SW_WAR
	.align		4
.L_23:
        /*007c*/ 	.byte	0x04, 0x36
        /*007e*/ 	.short	(.L_25 - .L_24)
.L_24:
        /*0080*/ 	.word	0x00000008
.L_25:


//--------------------- .nv.callgraph             --------------------------
	.section	.nv.callgraph,"",@"SHT_CUDA_CALLGRAPH"
	.align	4
	.sectionentsize	8
	.align		4
        /*0000*/ 	.word	0x00000000
	.align		4
        /*0004*/ 	.word	0xffffffff
	.align		4
        /*0008*/ 	.word	0x00000000
	.align		4
        /*000c*/ 	.word	0xfffffffe
	.align		4
        /*0010*/ 	.word	0x00000000
	.align		4
        /*0014*/ 	.word	0xfffffffd
	.align		4
        /*0018*/ 	.word	0x00000000
	.align		4
        /*001c*/ 	.word	0xfffffffc


//--------------------- .text.triton_poi_fused_convolution_repeat_1 --------------------------
	.section	.text.triton_poi_fused_convolution_repeat_1,"ax",@progbits
	.sectionflags	@"SHF_BARRIERS=1"
	.align	128
        .global         triton_poi_fused_convolution_repeat_1
        .type           triton_poi_fused_convolution_repeat_1,@function
        .size           triton_poi_fused_convolution_repeat_1,(.L_x_1 - triton_poi_fused_convolution_repeat_1)
        .other          triton_poi_fused_convolution_repeat_1,@"STO_CUDA_ENTRY STV_DEFAULT"
triton_poi_fused_convolution_repeat_1:
.text.triton_poi_fused_convolution_repeat_1:
[----:B------:R-:W0:Y:S02]  /*0000*/  LDC R1, c[0x0][0x28] ;  /* 0x00000a00ff017b82 */ /* 0x000e240000000800 */
[----:B------:R-:W1:Y:S01]  /*0010*/  S2R R10, SR_TID.X ;  /* 0x00000000000a7919 */ /* 0x000e620000002100 */
[----:B------:R-:W2:Y:S01]  /*0020*/  LDC.64 R4, c[0x0][0x210] ;  /* 0x00008400ff047b82 */ /* 0x000ea20000000a00 */
[----:B------:R-:W-:Y:S01]  /*0030*/  ULDC.64 UR6, c[0x0][0x208] ;  /* 0x0000820000067ab9 */ /* 0x000fe20000000a00 */
[----:B------:R-:W3:Y:S01]  /*0040*/  S2R R0, SR_CTAID.Y ;  /* 0x0000000000007919 */ /* 0x000ee20000002600 */
[----:B------:R-:W4:Y:S01]  /*0050*/  S2R R6, SR_CTAID.X ;  /* 0x0000000000067919 */ /* 0x000f220000002500 */
[----:B-1----:R-:W-:Y:S01]  /*0060*/  SHF.R.U32.HI R7, RZ, 0x3, R10 ;  /* 0x00000003ff077819 */ /* 0x002fe2000001160a */
[----:B------:R-:W-:Y:S02]  /*0070*/  IMAD.SHL.U32 R9, R10, 0x2, RZ ;  /* 0x000000020a097824 */ /* 0x000fe400078e00ff */
[----:B---3--:R-:W-:Y:S01]  /*0080*/  IMAD.SHL.U32 R0, R0, 0x10, RZ ;  /* 0x0000001000007824 */ /* 0x008fe200078e00ff */
[----:B------:R-:W-:Y:S01]  /*0090*/  SGXT.U32 R7, R7, 0x4 ;  /* 0x000000040707781a */ /* 0x000fe20000000000 */
[----:B----4-:R-:W-:-:S03]  /*00a0*/  IMAD.SHL.U32 R6, R6, 0x10, RZ ;  /* 0x0000001006067824 */ /* 0x010fc600078e00ff */
[----:B------:R-:W-:Y:S02]  /*00b0*/  LOP3.LUT R2, R0, R7, RZ, 0xfc, !PT ;  /* 0x0000000700027212 */ /* 0x000fe400078efcff */
[----:B------:R-:W-:-:S04]  /*00c0*/  LOP3.LUT R3, R6, 0xe, R9, 0xf8, !PT ;  /* 0x0000000e06037812 */ /* 0x000fc800078ef809 */
[C---:B------:R-:W-:Y:S01]  /*00d0*/  VIMNMX R8, R2.reuse, R3, !PT ;  /* 0x0000000302087248 */ /* 0x040fe20007fe0100 */
[----:B------:R-:W-:-:S03]  /*00e0*/  IMAD R3, R2, 0x10, R3 ;  /* 0x0000001002037824 */ /* 0x000fc600078e0203 */
[----:B------:R-:W-:Y:S01]  /*00f0*/  ISETP.GE.AND P0, PT, R8, 0x10, PT ;  /* 0x000000100800780c */ /* 0x000fe20003f06270 */
[----:B--2---:R-:W-:Y:S01]  /*0100*/  IMAD.WIDE R4, R3, 0x4, R4 ;  /* 0x0000000403047825 */ /* 0x004fe200078e0204 */
[----:B------:R-:W-:-:S11]  /*0110*/  CS2R R2, SRZ ;  /* 0x0000000000027805 */ /* 0x000fd6000001ff00 */
[----:B------:R1:W2:Y:S01]  /*0120*/  @!P0 LDG.E.64 R2, desc[UR6][R4.64] ;  /* 0x0000000604028981 */ /* 0x0002a2000c1e1b00 */
[----:B------:R-:W3:Y:S01]  /*0130*/  S2UR UR5, SR_CgaCtaId ;  /* 0x00000000000579c3 */ /* 0x000ee20000008800 */
[----:B------:R-:W-:Y:S01]  /*0140*/  IMAD.SHL.U32 R8, R10, 0x20, RZ ;  /* 0x000000200a087824 */ /* 0x000fe200078e00ff */
[----:B------:R-:W-:Y:S01]  /*0150*/  LOP3.LUT R0, R0, 0xe, R9, 0xf8, !PT ;  /* 0x0000000e00007812 */ /* 0x000fe200078ef809 */
[----:B------:R-:W-:Y:S01]  /*0160*/  UMOV UR4, 0x400 ;  /* 0x0000040000047882 */ /* 0x000fe20000000000 */
[-C--:B------:R-:W-:Y:S02]  /*0170*/  LOP3.LUT R11, R6, R7.reuse, RZ, 0xfc, !PT ;  /* 0x00000007060b7212 */ /* 0x080fe400078efcff */
[----:B------:R-:W-:Y:S02]  /*0180*/  LOP3.LUT R8, R8, 0xe0, RZ, 0xc0, !PT ;  /* 0x000000e008087812 */ /* 0x000fe400078ec0ff */
[----:B------:R-:W-:Y:S02]  /*0190*/  SHF.R.U32.HI R10, RZ, 0x2, R10 ;  /* 0x00000002ff0a7819 */ /* 0x000fe4000001160a */
[----:B------:R-:W-:-:S02]  /*01a0*/  LOP3.LUT R7, R8, R7, RZ, 0xfc, !PT ;  /* 0x0000000708077212 */ /* 0x000fc400078efcff */
[----:B-1----:R-:W-:Y:S02]  /*01b0*/  LOP3.LUT R4, R8, 0x10, RZ, 0xfc, !PT ;  /* 0x0000001008047812 */ /* 0x002fe400078efcff */
[----:B------:R-:W-:Y:S02]  /*01c0*/  VIMNMX R5, R0, R11, !PT ;  /* 0x0000000b00057248 */ /* 0x000fe40007fe0100 */
[-C--:B------:R-:W-:Y:S02]  /*01d0*/  LEA.HI R8, R8, R7.reuse, RZ, 0x1d ;  /* 0x0000000708087211 */ /* 0x080fe400078fe8ff */
[----:B------:R-:W-:Y:S02]  /*01e0*/  LEA.HI R4, R4, R7, RZ, 0x1d ;  /* 0x0000000704047211 */ /* 0x000fe400078fe8ff */
[----:B------:R-:W-:Y:S02]  /*01f0*/  ISETP.GE.AND P0, PT, R5, 0x10, PT ;  /* 0x000000100500780c */ /* 0x000fe40003f06270 */
[----:B------:R-:W-:Y:S01]  /*0200*/  LOP3.LUT R9, R9, 0xfe, RZ, 0xc0, !PT ;  /* 0x000000fe09097812 */ /* 0x000fe200078ec0ff */
[----:B---3--:R-:W-:Y:S01]  /*0210*/  UPRMT UR4, UR5, 0x654, UR4 ;  /* 0x0000065405047896 */ /* 0x008fe20008000004 */
[----:B------:R-:W-:-:S05]  /*0220*/  LOP3.LUT R10, R10, 0x1e, RZ, 0xc0, !PT ;  /* 0x0000001e0a0a7812 */ /* 0x000fca00078ec0ff */
[----:B------:R-:W-:Y:S01]  /*0230*/  LEA R5, R8, UR4, 0x2 ;  /* 0x0000000408057c11 */ /* 0x000fe2000f8e10ff */
[----:B------:R-:W-:Y:S01]  /*0240*/  IMAD.IADD R9, R9, 0x1, R10 ;  /* 0x0000000109097824 */ /* 0x000fe200078e020a */
[----:B------:R-:W-:-:S04]  /*0250*/  LEA R4, R4, UR4, 0x2 ;  /* 0x0000000404047c11 */ /* 0x000fc8000f8e10ff */
[----:B------:R-:W-:Y:S01]  /*0260*/  LEA R9, R9, UR4, 0x2 ;  /* 0x0000000409097c11 */ /* 0x000fe2000f8e10ff */
[----:B--2---:R1:W-:Y:S04]  /*0270*/  STS [R5], R2 ;  /* 0x0000000205007388 */ /* 0x0043e80000000800 */
[----:B------:R1:W-:Y:S01]  /*0280*/  STS [R4+0x40], R3 ;  /* 0x0000400304007388 */ /* 0x0003e20000000800 */
[----:B------:R-:W-:Y:S06]  /*0290*/  BAR.SYNC.DEFER_BLOCKING 0x0 ;  /* 0x0000000000007b1d */ /* 0x000fec0000010000 */
[----:B-1----:R-:W-:Y:S05]  /*02a0*/  @P0 EXIT ;  /* 0x000000000000094d */ /* 0x002fea0003800000 */
[----:B------:R-:W0:Y:S01]  /*02b0*/  LDS.64 R8, [R9] ;  /* 0x0000000009087984 */ /* 0x000e220000000a00 */
[----:B------:R-:W-:Y:S01]  /*02c0*/  SHF.R.S32.HI R5, RZ, 0x1f, R0 ;  /* 0x0000001fff057819 */ /* 0x000fe20000011400 */
[----:B------:R-:W1:Y:S03]  /*02d0*/  LDC.64 R2, c[0x0][0x218] ;  /* 0x00008600ff027b82 */ /* 0x000e660000000a00 */
[----:B------:R-:W-:-:S04]  /*02e0*/  LEA.HI R5, R5, R0, RZ, 0x2 ;  /* 0x0000000005057211 */ /* 0x000fc800078f10ff */
[C---:B------:R-:W-:Y:S01]  /*02f0*/  LOP3.LUT R7, R5.reuse, 0xfffffffc, RZ, 0xc0, !PT ;  /* 0xfffffffc05077812 */ /* 0x040fe200078ec0ff */
[----:B------:R-:W-:-:S04]  /*0300*/  IMAD.SHL.U32 R5, R5, 0x10, RZ ;  /* 0x0000001005057824 */ /* 0x000fc800078e00ff */
[----:B------:R-:W-:Y:S01]  /*0310*/  IMAD.IADD R0, R0, 0x1, -R7 ;  /* 0x0000000100007824 */ /* 0x000fe200078e0a07 */
[----:B------:R-:W-:-:S03]  /*0320*/  LOP3.LUT R5, R5, 0xffffffc0, RZ, 0xc0, !PT ;  /* 0xffffffc005057812 */ /* 0x000fc600078ec0ff */
[----:B------:R-:W-:-:S04]  /*0330*/  IMAD R0, R11, 0x4, R0 ;  /* 0x000000040b007824 */ /* 0x000fc800078e0200 */
[----:B------:R-:W-:-:S04]  /*0340*/  IMAD.IADD R5, R0, 0x1, R5 ;  /* 0x0000000100057824 */ /* 0x000fc800078e0205 */
[----:B-1----:R-:W-:-:S05]  /*0350*/  IMAD.WIDE R2, R5, 0x4, R2 ;  /* 0x0000000405027825 */ /* 0x002fca00078e0202 */
[----:B0-----:R-:W-:Y:S01]  /*0360*/  STG.E.64 desc[UR6][R2.64], R8 ;  /* 0x0000000802007986 */ /* 0x001fe2000c101b06 */
[----:B------:R-:W-:Y:S05]  /*0370*/  EXIT ;  /* 0x000000000000794d */ /* 0x000fea0003800000 */
.L_x_0:
[----:B------:R-:W-:-:S00]  /*0380*/  BRA `(.L_x_0) ;  /* 0xfffffffc00fc7947 */ /* 0x000fc0000383ffff */
[----:B------:R-:W-:-:S00]  /*0390*/  NOP ;  /* 0x0000000000007918 */ /* 0x000fc00000000000 */
        /* <DEDUP_REMOVED lines=14> */
.L_x_1:


//--------------------- .nv.shared.triton_poi_fused_convolution_repeat_1 --------------------------
	.section	.nv.shared.triton_poi_fused_convolution_repeat_1,"aw",@nobits
	.sectionflags	@""
	.align	16
	.zero		1024


//--------------------- .nv.constant0.triton_poi_fused_convolution_repeat_1 --------------------------
	.section	.nv.constant0.triton_poi_fused_convolution_repeat_1,"a",@progbits
	.sectionflags	@""
	.align	4
.nv.constant0.triton_poi_fused_convolution_repeat_1:
	.zero		552
